//
// Generated by NVIDIA NVVM Compiler
//
// Compiler Build ID: CL-36424714
// Cuda compilation tools, release 13.0, V13.0.88
// Based on NVVM 20.0.0
//

.version 9.0
.target sm_100
.address_size 64

	// .globl	_Z8multiplyiPjS_S_

.visible .entry _Z8multiplyiPjS_S_(
	.param .u32 _Z8multiplyiPjS_S__param_0,
	.param .u64 .ptr .align 1 _Z8multiplyiPjS_S__param_1,
	.param .u64 .ptr .align 1 _Z8multiplyiPjS_S__param_2,
	.param .u64 .ptr .align 1 _Z8multiplyiPjS_S__param_3
)
{
	.reg .pred 	%p<10>;
	.reg .b32 	%r<105>;
	.reg .b64 	%rd<67>;

	ld.param.u32 	%r30, [_Z8multiplyiPjS_S__param_0];
	ld.param.u64 	%rd14, [_Z8multiplyiPjS_S__param_1];
	ld.param.u64 	%rd15, [_Z8multiplyiPjS_S__param_2];
	cvta.to.global.u64 	%rd1, %rd15;
	cvta.to.global.u64 	%rd2, %rd14;
	mov.u32 	%r31, %ctaid.y;
	mov.u32 	%r32, %ntid.y;
	mov.u32 	%r33, %tid.y;
	mad.lo.s32 	%r1, %r31, %r32, %r33;
	mov.u32 	%r34, %ctaid.x;
	mov.u32 	%r35, %ntid.x;
	mov.u32 	%r36, %tid.x;
	mad.lo.s32 	%r2, %r34, %r35, %r36;
	max.s32 	%r37, %r1, %r2;
	setp.ge.s32 	%p1, %r37, %r30;
	@%p1 bra 	$L__BB0_13;
	mul.lo.s32 	%r3, %r1, %r30;
	and.b32  	%r4, %r30, 7;
	setp.lt.u32 	%p2, %r30, 8;
	mov.b32 	%r99, 0;
	mov.u32 	%r104, %r99;
	@%p2 bra 	$L__BB0_4;
	and.b32  	%r99, %r30, 2147483640;
	neg.s32 	%r93, %r99;
	mul.wide.s32 	%rd16, %r30, 4;
	add.s64 	%rd3, %rd1, %rd16;
	shl.b32 	%r7, %r30, 3;
	mul.wide.s32 	%rd17, %r30, 8;
	add.s64 	%rd4, %rd1, %rd17;
	mul.wide.s32 	%rd18, %r30, 12;
	add.s64 	%rd5, %rd1, %rd18;
	mul.wide.s32 	%rd19, %r30, 16;
	add.s64 	%rd6, %rd1, %rd19;
	mul.wide.s32 	%rd20, %r30, 20;
	add.s64 	%rd7, %rd1, %rd20;
	mul.wide.s32 	%rd21, %r30, 24;
	add.s64 	%rd8, %rd1, %rd21;
	mul.wide.s32 	%rd22, %r30, 28;
	add.s64 	%rd9, %rd1, %rd22;
	mul.wide.u32 	%rd23, %r3, 4;
	add.s64 	%rd24, %rd23, %rd2;
	add.s64 	%rd66, %rd24, 16;
	mov.b32 	%r104, 0;
	mov.u32 	%r92, %r2;
$L__BB0_3:
	.pragma "nounroll";
	mul.wide.s32 	%rd25, %r92, 4;
	add.s64 	%rd26, %rd3, %rd25;
	add.s64 	%rd27, %rd4, %rd25;
	add.s64 	%rd28, %rd5, %rd25;
	add.s64 	%rd29, %rd6, %rd25;
	add.s64 	%rd30, %rd7, %rd25;
	add.s64 	%rd31, %rd8, %rd25;
	add.s64 	%rd32, %rd9, %rd25;
	add.s64 	%rd33, %rd1, %rd25;
	ld.global.u32 	%r41, [%rd66+-16];
	ld.global.u32 	%r42, [%rd33];
	mad.lo.s32 	%r43, %r42, %r41, %r104;
	ld.global.u32 	%r44, [%rd66+-12];
	ld.global.u32 	%r45, [%rd26];
	mad.lo.s32 	%r46, %r45, %r44, %r43;
	ld.global.u32 	%r47, [%rd66+-8];
	ld.global.u32 	%r48, [%rd27];
	mad.lo.s32 	%r49, %r48, %r47, %r46;
	ld.global.u32 	%r50, [%rd66+-4];
	ld.global.u32 	%r51, [%rd28];
	mad.lo.s32 	%r52, %r51, %r50, %r49;
	ld.global.u32 	%r53, [%rd66];
	ld.global.u32 	%r54, [%rd29];
	mad.lo.s32 	%r55, %r54, %r53, %r52;
	ld.global.u32 	%r56, [%rd66+4];
	ld.global.u32 	%r57, [%rd30];
	mad.lo.s32 	%r58, %r57, %r56, %r55;
	ld.global.u32 	%r59, [%rd66+8];
	ld.global.u32 	%r60, [%rd31];
	mad.lo.s32 	%r61, %r60, %r59, %r58;
	ld.global.u32 	%r62, [%rd66+12];
	ld.global.u32 	%r63, [%rd32];
	mad.lo.s32 	%r104, %r63, %r62, %r61;
	add.s32 	%r93, %r93, 8;
	add.s32 	%r92, %r92, %r7;
	add.s64 	%rd66, %rd66, 32;
	setp.ne.s32 	%p3, %r93, 0;
	@%p3 bra 	$L__BB0_3;
$L__BB0_4:
	setp.eq.s32 	%p4, %r4, 0;
	@%p4 bra 	$L__BB0_12;
	and.b32  	%r17, %r30, 3;
	setp.lt.u32 	%p5, %r4, 4;
	@%p5 bra 	$L__BB0_7;
	add.s32 	%r65, %r99, %r3;
	mul.wide.u32 	%rd34, %r65, 4;
	add.s64 	%rd35, %rd2, %rd34;
	ld.global.u32 	%r66, [%rd35];
	mad.lo.s32 	%r67, %r99, %r30, %r2;
	mul.wide.s32 	%rd36, %r67, 4;
	add.s64 	%rd37, %rd1, %rd36;
	ld.global.u32 	%r68, [%rd37];
	mad.lo.s32 	%r69, %r68, %r66, %r104;
	cvt.u64.u32 	%rd38, %r3;
	cvt.u64.u32 	%rd39, %r99;
	add.s64 	%rd40, %rd39, %rd38;
	shl.b64 	%rd41, %rd40, 2;
	add.s64 	%rd42, %rd2, %rd41;
	ld.global.u32 	%r70, [%rd42+4];
	mul.wide.s32 	%rd43, %r30, 4;
	add.s64 	%rd44, %rd37, %rd43;
	ld.global.u32 	%r71, [%rd44];
	mad.lo.s32 	%r72, %r71, %r70, %r69;
	ld.global.u32 	%r73, [%rd42+8];
	add.s64 	%rd45, %rd44, %rd43;
	ld.global.u32 	%r74, [%rd45];
	mad.lo.s32 	%r75, %r74, %r73, %r72;
	ld.global.u32 	%r76, [%rd42+12];
	add.s64 	%rd46, %rd45, %rd43;
	ld.global.u32 	%r77, [%rd46];
	mad.lo.s32 	%r104, %r77, %r76, %r75;
	add.s32 	%r99, %r99, 4;
$L__BB0_7:
	setp.eq.s32 	%p6, %r17, 0;
	@%p6 bra 	$L__BB0_12;
	setp.eq.s32 	%p7, %r17, 1;
	@%p7 bra 	$L__BB0_10;
	add.s32 	%r79, %r99, %r3;
	mul.wide.u32 	%rd47, %r79, 4;
	add.s64 	%rd48, %rd2, %rd47;
	ld.global.u32 	%r80, [%rd48];
	mad.lo.s32 	%r81, %r99, %r30, %r2;
	mul.wide.s32 	%rd49, %r81, 4;
	add.s64 	%rd50, %rd1, %rd49;
	ld.global.u32 	%r82, [%rd50];
	mad.lo.s32 	%r83, %r82, %r80, %r104;
	cvt.u64.u32 	%rd51, %r3;
	cvt.u64.u32 	%rd52, %r99;
	add.s64 	%rd53, %rd52, %rd51;
	shl.b64 	%rd54, %rd53, 2;
	add.s64 	%rd55, %rd2, %rd54;
	ld.global.u32 	%r84, [%rd55+4];
	mul.wide.s32 	%rd56, %r30, 4;
	add.s64 	%rd57, %rd50, %rd56;
	ld.global.u32 	%r85, [%rd57];
	mad.lo.s32 	%r104, %r85, %r84, %r83;
	add.s32 	%r99, %r99, 2;
$L__BB0_10:
	and.b32  	%r86, %r30, 1;
	setp.eq.b32 	%p8, %r86, 1;
	not.pred 	%p9, %p8;
	@%p9 bra 	$L__BB0_12;
	add.s32 	%r87, %r99, %r3;
	mul.wide.u32 	%rd58, %r87, 4;
	add.s64 	%rd59, %rd2, %rd58;
	ld.global.u32 	%r88, [%rd59];
	mad.lo.s32 	%r89, %r99, %r30, %r2;
	mul.wide.s32 	%rd60, %r89, 4;
	add.s64 	%rd61, %rd1, %rd60;
	ld.global.u32 	%r90, [%rd61];
	mad.lo.s32 	%r104, %r90, %r88, %r104;
$L__BB0_12:
	ld.param.u64 	%rd65, [_Z8multiplyiPjS_S__param_3];
	add.s32 	%r91, %r3, %r2;
	cvta.to.global.u64 	%rd62, %rd65;
	mul.wide.s32 	%rd63, %r91, 4;
	add.s64 	%rd64, %rd62, %rd63;
	st.global.u32 	[%rd64], %r104;
$L__BB0_13:
	ret;

}
	// .globl	_Z3addiPjS_S_
.visible .entry _Z3addiPjS_S_(
	.param .u32 _Z3addiPjS_S__param_0,
	.param .u64 .ptr .align 1 _Z3addiPjS_S__param_1,
	.param .u64 .ptr .align 1 _Z3addiPjS_S__param_2,
	.param .u64 .ptr .align 1 _Z3addiPjS_S__param_3
)
{
	.reg .pred 	%p<2>;
	.reg .b32 	%r<15>;
	.reg .b64 	%rd<11>;

	ld.param.u32 	%r3, [_Z3addiPjS_S__param_0];
	ld.param.u64 	%rd1, [_Z3addiPjS_S__param_1];
	ld.param.u64 	%rd2, [_Z3addiPjS_S__param_2];
	ld.param.u64 	%rd3, [_Z3addiPjS_S__param_3];
	mov.u32 	%r4, %ctaid.y;
	mov.u32 	%r5, %ntid.y;
	mov.u32 	%r6, %tid.y;
	mad.lo.s32 	%r1, %r4, %r5, %r6;
	mov.u32 	%r7, %ctaid.x;
	mov.u32 	%r8, %ntid.x;
	mov.u32 	%r9, %tid.x;
	mad.lo.s32 	%r2, %r7, %r8, %r9;
	max.s32 	%r10, %r1, %r2;
	setp.ge.s32 	%p1, %r10, %r3;
	@%p1 bra 	$L__BB1_2;
	cvta.to.global.u64 	%rd4, %rd1;
	cvta.to.global.u64 	%rd5, %rd2;
	cvta.to.global.u64 	%rd6, %rd3;
	mad.lo.s32 	%r11, %r1, %r3, %r2;
	mul.wide.s32 	%rd7, %r11, 4;
	add.s64 	%rd8, %rd4, %rd7;
	ld.global.u32 	%r12, [%rd8];
	add.s64 	%rd9, %rd5, %rd7;
	ld.global.u32 	%r13, [%rd9];
	add.s32 	%r14, %r13, %r12;
	add.s64 	%rd10, %rd6, %rd7;
	st.global.u32 	[%rd10], %r14;
$L__BB1_2:
	ret;

}


// ===== COMPILED SASS (sm_100) =====

	.target	sm_100

	.elftype	@"ET_EXEC"


//--------------------- .note.nv.tkinfo           --------------------------
	.section	.note.nv.tkinfo,"",@"SHT_NOTE"
	.sectionflags	@"SHF_NOTE_NV_TKINFO"
	.tkinfo
        /*0018*/ 	.word	0x00000002
        /*0030*/ 	.string	""
        /*0030*/ 	.string	"ptxas"
        /*0030*/ 	.string	"Cuda compilation tools, release 13.0, V13.0.88"
        /*0030*/ 	.string	"Build cuda_13.0.r13.0/compiler.36424714_0"
        /*0030*/ 	.string	"-arch sm_100 -m 64 "



//--------------------- .note.nv.cuinfo           --------------------------
	.section	.note.nv.cuinfo,"",@"SHT_NOTE"
	.sectionflags	@"SHF_NOTE_NV_CUINFO"
        /*0018*/ 	.short	0x0002
        /*001a*/ 	.short	0x0064
        /*001c*/ 	.short	0x0082
	.zero		2


//--------------------- .nv.info                  --------------------------
	.section	.nv.info,"",@"SHT_CUDA_INFO"
	.align	4


	//----- nvinfo : EIATTR_REGCOUNT
	.align		4
        /*0000*/ 	.byte	0x04, 0x2f
        /*0002*/ 	.short	(.L_1 - .L_0)
	.align		4
.L_0:
        /*0004*/ 	.word	index@(_Z8multiplyiPjS_S_)
        /*0008*/ 	.word	0x0000001e


	//----- nvinfo : EIATTR_FRAME_SIZE
	.align		4
.L_1:
        /*000c*/ 	.byte	0x04, 0x11
        /*000e*/ 	.short	(.L_3 - .L_2)
	.align		4
.L_2:
        /*0010*/ 	.word	index@(_Z8multiplyiPjS_S_)
        /*0014*/ 	.word	0x00000000


	//----- nvinfo : EIATTR_REGCOUNT
	.align		4
.L_3:
        /*0018*/ 	.byte	0x04, 0x2f
        /*001a*/ 	.short	(.L_5 - .L_4)
	.align		4
.L_4:
        /*001c*/ 	.word	index@(_Z3addiPjS_S_)
        /*0020*/ 	.word	0x0000000c


	//----- nvinfo : EIATTR_FRAME_SIZE
	.align		4
.L_5:
        /*0024*/ 	.byte	0x04, 0x11
        /*0026*/ 	.short	(.L_7 - .L_6)
	.align		4
.L_6:
        /*0028*/ 	.word	index@(_Z3addiPjS_S_)
        /*002c*/ 	.word	0x00000000


	//----- nvinfo : EIATTR_MIN_STACK_SIZE
	.align		4
.L_7:
        /*0030*/ 	.byte	0x04, 0x12
        /*0032*/ 	.short	(.L_9 - .L_8)
	.align		4
.L_8:
        /*0034*/ 	.word	index@(_Z3addiPjS_S_)
        /*0038*/ 	.word	0x00000000


	//----- nvinfo : EIATTR_MIN_STACK_SIZE
	.align		4
.L_9:
        /*003c*/ 	.byte	0x04, 0x12
        /*003e*/ 	.short	(.L_11 - .L_10)
	.align		4
.L_10:
        /*0040*/ 	.word	index@(_Z8multiplyiPjS_S_)
        /*0044*/ 	.word	0x00000000
.L_11:


//--------------------- .nv.compat                --------------------------
	.section	.nv.compat,"",@"SHT_CUDA_COMPAT_INFO"
	.align	4
        /*0000*/ 	.byte	0x02, 0x09, 0x00, 0x00, 0x02, 0x02, 0x01, 0x00, 0x02, 0x05, 0x05, 0x00, 0x03, 0x07, 0x01, 0x01
        /*0010*/ 	.byte	0x02, 0x03, 0x00, 0x00, 0x02, 0x06, 0x01, 0x00, 0x04, 0x0b, 0x08, 0x00, 0x09, 0x00, 0x00, 0x00
        /*0020*/ 	.byte	0x00, 0x00, 0x00, 0x00


//--------------------- .nv.info._Z3addiPjS_S_    --------------------------
	.section	.nv.info._Z3addiPjS_S_,"",@"SHT_CUDA_INFO"
	.sectionflags	@""
	.align	4


	//----- nvinfo : EIATTR_CUDA_API_VERSION
	.align		4
        /*0000*/ 	.byte	0x04, 0x37
        /*0002*/ 	.short	(.L_13 - .L_12)
.L_12:
        /*0004*/ 	.word	0x00000082


	//----- nvinfo : EIATTR_KPARAM_INFO
	.align		4
.L_13:
        /*0008*/ 	.byte	0x04, 0x17
        /*000a*/ 	.short	(.L_15 - .L_14)
.L_14:
        /*000c*/ 	.word	0x00000000
        /*0010*/ 	.short	0x0003
        /*0012*/ 	.short	0x0018
        /*0014*/ 	.byte	0x00, 0xf5, 0x21, 0x00


	//----- nvinfo : EIATTR_KPARAM_INFO
	.align		4
.L_15:
        /*0018*/ 	.byte	0x04, 0x17
        /*001a*/ 	.short	(.L_17 - .L_16)
.L_16:
        /*001c*/ 	.word	0x00000000
        /*0020*/ 	.short	0x0002
        /*0022*/ 	.short	0x0010
        /*0024*/ 	.byte	0x00, 0xf5, 0x21, 0x00


	//----- nvinfo : EIATTR_KPARAM_INFO
	.align		4
.L_17:
        /*0028*/ 	.byte	0x04, 0x17
        /*002a*/ 	.short	(.L_19 - .L_18)
.L_18:
        /*002c*/ 	.word	0x00000000
        /*0030*/ 	.short	0x0001
        /*0032*/ 	.short	0x0008
        /*0034*/ 	.byte	0x00, 0xf5, 0x21, 0x00


	//----- nvinfo : EIATTR_KPARAM_INFO
	.align		4
.L_19:
        /*0038*/ 	.byte	0x04, 0x17
        /*003a*/ 	.short	(.L_21 - .L_20)
.L_20:
        /*003c*/ 	.word	0x00000000
        /*0040*/ 	.short	0x0000
        /*0042*/ 	.short	0x0000
        /*0044*/ 	.byte	0x00, 0xf0, 0x11, 0x00


	//----- nvinfo : EIATTR_SPARSE_MMA_MASK
	.align		4
.L_21:
        /*0048*/ 	.byte	0x03, 0x50
        /*004a*/ 	.short	0x0000


	//----- nvinfo : EIATTR_MAXREG_COUNT
	.align		4
        /*004c*/ 	.byte	0x03, 0x1b
        /*004e*/ 	.short	0x00ff


	//----- nvinfo : EIATTR_MERCURY_ISA_VERSION
	.align		4
        /*0050*/ 	.byte	0x03, 0x5f
        /*0052*/ 	.short	0x0101


	//----- nvinfo : EIATTR_VRC_CTA_INIT_COUNT
	.align		4
        /*0054*/ 	.byte	0x02, 0x4a
	.zero		1
	.zero		1


	//----- nvinfo : EIATTR_EXIT_INSTR_OFFSETS
	.align		4
        /*0058*/ 	.byte	0x04, 0x1c
        /*005a*/ 	.short	(.L_23 - .L_22)


	//   ....[0]....
.L_22:
        /*005c*/ 	.word	0x000000c0


	//   ....[1]....
        /*0060*/ 	.word	0x00000190


	//----- nvinfo : EIATTR_CBANK_PARAM_SIZE
	.align		4
.L_23:
        /*0064*/ 	.byte	0x03, 0x19
        /*0066*/ 	.short	0x0020


	//----- nvinfo : EIATTR_PARAM_CBANK
	.align		4
        /*0068*/ 	.byte	0x04, 0x0a
        /*006a*/ 	.short	(.L_25 - .L_24)
	.align		4
.L_24:
        /*006c*/ 	.word	index@(.nv.constant0._Z3addiPjS_S_)
        /*0070*/ 	.short	0x0380
        /*0072*/ 	.short	0x0020


	//----- nvinfo : EIATTR_SW_WAR
	.align		4
.L_25:
        /*0074*/ 	.byte	0x04, 0x36
        /*0076*/ 	.short	(.L_27 - .L_26)
.L_26:
        /*0078*/ 	.word	0x00000008
.L_27:


//--------------------- .nv.info._Z8multiplyiPjS_S_ --------------------------
	.section	.nv.info._Z8multiplyiPjS_S_,"",@"SHT_CUDA_INFO"
	.sectionflags	@""
	.align	4


	//----- nvinfo : EIATTR_CUDA_API_VERSION
	.align		4
        /*0000*/ 	.byte	0x04, 0x37
        /*0002*/ 	.short	(.L_29 - .L_28)
.L_28:
        /*0004*/ 	.word	0x00000082


	//----- nvinfo : EIATTR_KPARAM_INFO
	.align		4
.L_29:
        /*0008*/ 	.byte	0x04, 0x17
        /*000a*/ 	.short	(.L_31 - .L_30)
.L_30:
        /*000c*/ 	.word	0x00000000
        /*0010*/ 	.short	0x0003
        /*0012*/ 	.short	0x0018
        /*0014*/ 	.byte	0x00, 0xf5, 0x21, 0x00


	//----- nvinfo : EIATTR_KPARAM_INFO
	.align		4
.L_31:
        /*0018*/ 	.byte	0x04, 0x17
        /*001a*/ 	.short	(.L_33 - .L_32)
.L_32:
        /*001c*/ 	.word	0x00000000
        /*0020*/ 	.short	0x0002
        /*0022*/ 	.short	0x0010
        /*0024*/ 	.byte	0x00, 0xf5, 0x21, 0x00


	//----- nvinfo : EIATTR_KPARAM_INFO
	.align		4
.L_33:
        /*0028*/ 	.byte	0x04, 0x17
        /*002a*/ 	.short	(.L_35 - .L_34)
.L_34:
        /*002c*/ 	.word	0x00000000
        /*0030*/ 	.short	0x0001
        /*0032*/ 	.short	0x0008
        /*0034*/ 	.byte	0x00, 0xf5, 0x21, 0x00


	//----- nvinfo : EIATTR_KPARAM_INFO
	.align		4
.L_35:
        /*0038*/ 	.byte	0x04, 0x17
        /*003a*/ 	.short	(.L_37 - .L_36)
.L_36:
        /*003c*/ 	.word	0x00000000
        /*0040*/ 	.short	0x0000
        /*0042*/ 	.short	0x0000
        /*0044*/ 	.byte	0x00, 0xf0, 0x11, 0x00


	//----- nvinfo : EIATTR_SPARSE_MMA_MASK
	.align		4
.L_37:
        /*0048*/ 	.byte	0x03, 0x50
        /*004a*/ 	.short	0x0000


	//----- nvinfo : EIATTR_MAXREG_COUNT
	.align		4
        /*004c*/ 	.byte	0x03, 0x1b
        /*004e*/ 	.short	0x00ff


	//----- nvinfo : EIATTR_MERCURY_ISA_VERSION
	.align		4
        /*0050*/ 	.byte	0x03, 0x5f
        /*0052*/ 	.short	0x0101


	//----- nvinfo : EIATTR_VRC_CTA_INIT_COUNT
	.align		4
        /*0054*/ 	.byte	0x02, 0x4a
	.zero		1
	.zero		1


	//----- nvinfo : EIATTR_EXIT_INSTR_OFFSETS
	.align		4
        /*0058*/ 	.byte	0x04, 0x1c
        /*005a*/ 	.short	(.L_39 - .L_38)


	//   ....[0]....
.L_38:
        /*005c*/ 	.word	0x000000c0


	//   ....[1]....
        /*0060*/ 	.word	0x00000aa0


	//----- nvinfo : EIATTR_CBANK_PARAM_SIZE
	.align		4
.L_39:
        /*0064*/ 	.byte	0x03, 0x19
        /*0066*/ 	.short	0x0020


	//----- nvinfo : EIATTR_PARAM_CBANK
	.align		4
        /*0068*/ 	.byte	0x04, 0x0a
        /*006a*/ 	.short	(.L_41 - .L_40)
	.align		4
.L_40:
        /*006c*/ 	.word	index@(.nv.constant0._Z8multiplyiPjS_S_)
        /*0070*/ 	.short	0x0380
        /*0072*/ 	.short	0x0020


	//----- nvinfo : EIATTR_SW_WAR
	.align		4
.L_41:
        /*0074*/ 	.byte	0x04, 0x36
        /*0076*/ 	.short	(.L_43 - .L_42)
.L_42:
        /*0078*/ 	.word	0x00000008
.L_43:


//--------------------- .nv.callgraph             --------------------------
	.section	.nv.callgraph,"",@"SHT_CUDA_CALLGRAPH"
	.align	4
	.sectionentsize	8
	.align		4
        /*0000*/ 	.word	0x00000000
	.align		4
        /*0004*/ 	.word	0xffffffff
	.align		4
        /*0008*/ 	.word	0x00000000
	.align		4
        /*000c*/ 	.word	0xfffffffe
	.align		4
        /*0010*/ 	.word	0x00000000
	.align		4
        /*0014*/ 	.word	0xfffffffd
	.align		4
        /*0018*/ 	.word	0x00000000
	.align		4
        /*001c*/ 	.word	0xfffffffc


//--------------------- .text._Z3addiPjS_S_       --------------------------
	.section	.text._Z3addiPjS_S_,"ax",@progbits
	.align	128
        .global         _Z3addiPjS_S_
        .type           _Z3addiPjS_S_,@function
        .size           _Z3addiPjS_S_,(.L_x_6 - _Z3addiPjS_S_)
        .other          _Z3addiPjS_S_,@"STO_CUDA_ENTRY STV_DEFAULT"
_Z3addiPjS_S_:
.text._Z3addiPjS_S_:
[----:B------:R-:W-:Y:S01]  /*0000*/  LDC R1, c[0x0][0x37c] ;  /* 0x0000df00ff017b82 */ /* 0x000fe20000000800 */
[----:B------:R-:W0:Y:S07]  /*0010*/  S2R R3, SR_TID.Y ;  /* 0x0000000000037919 */ /* 0x000e2e0000002200 */
[----:B------:R-:W0:Y:S01]  /*0020*/  LDC R0, c[0x0][0x364] ;  /* 0x0000d900ff007b82 */ /* 0x000e220000000800 */
[----:B------:R-:W1:Y:S01]  /*0030*/  LDCU UR6, c[0x0][0x380] ;  /* 0x00007000ff0677ac */ /* 0x000e620008000800 */
[----:B------:R-:W2:Y:S06]  /*0040*/  S2R R2, SR_TID.X ;  /* 0x0000000000027919 */ /* 0x000eac0000002100 */
[----:B------:R-:W0:Y:S08]  /*0050*/  S2UR UR4, SR_CTAID.Y ;  /* 0x00000000000479c3 */ /* 0x000e300000002600 */
[----:B------:R-:W2:Y:S08]  /*0060*/  S2UR UR5, SR_CTAID.X ;  /* 0x00000000000579c3 */ /* 0x000eb00000002500 */
[----:B------:R-:W2:Y:S01]  /*0070*/  LDC R7, c[0x0][0x360] ;  /* 0x0000d800ff077b82 */ /* 0x000ea20000000800 */
[----:B0-----:R-:W-:-:S02]  /*0080*/  IMAD R0, R0, UR4, R3 ;  /* 0x0000000400007c24 */ /* 0x001fc4000f8e0203 */
[----:B--2---:R-:W-:-:S05]  /*0090*/  IMAD R7, R7, UR5, R2 ;  /* 0x0000000507077c24 */ /* 0x004fca000f8e0202 */
[----:B------:R-:W-:-:S04]  /*00a0*/  VIMNMX R2, PT, PT, R0, R7, !PT ;  /* 0x0000000700027248 */ /* 0x000fc80007fe0100 */
[----:B-1----:R-:W-:-:S13]  /*00b0*/  ISETP.GE.AND P0, PT, R2, UR6, PT ;  /* 0x0000000602007c0c */ /* 0x002fda000bf06270 */
[----:B------:R-:W-:Y:S05]  /*00c0*/  @P0 EXIT ;  /* 0x000000000000094d */ /* 0x000fea0003800000 */
[----:B------:R-:W0:Y:S01]  /*00d0*/  LDC.64 R2, c[0x0][0x388] ;  /* 0x0000e200ff027b82 */ /* 0x000e220000000a00 */
[----:B------:R-:W1:Y:S01]  /*00e0*/  LDCU.64 UR4, c[0x0][0x358] ;  /* 0x00006b00ff0477ac */ /* 0x000e620008000a00 */
[----:B------:R-:W-:-:S06]  /*00f0*/  IMAD R9, R0, UR6, R7 ;  /* 0x0000000600097c24 */ /* 0x000fcc000f8e0207 */
[----:B------:R-:W2:Y:S08]  /*0100*/  LDC.64 R4, c[0x0][0x390] ;  /* 0x0000e400ff047b82 */ /* 0x000eb00000000a00 */
[----:B------:R-:W3:Y:S01]  /*0110*/  LDC.64 R6, c[0x0][0x398] ;  /* 0x0000e600ff067b82 */ /* 0x000ee20000000a00 */
[----:B0-----:R-:W-:-:S06]  /*0120*/  IMAD.WIDE R2, R9, 0x4, R2 ;  /* 0x0000000409027825 */ /* 0x001fcc00078e0202 */
[----:B-1----:R-:W4:Y:S01]  /*0130*/  LDG.E R2, desc[UR4][R2.64] ;  /* 0x0000000402027981 */ /* 0x002f22000c1e1900 */
[----:B--2---:R-:W-:-:S06]  /*0140*/  IMAD.WIDE R4, R9, 0x4, R4 ;  /* 0x0000000409047825 */ /* 0x004fcc00078e0204 */
[----:B------:R-:W4:Y:S01]  /*0150*/  LDG.E R5, desc[UR4][R4.64] ;  /* 0x0000000404057981 */ /* 0x000f22000c1e1900 */
[----:B---3--:R-:W-:Y:S01]  /*0160*/  IMAD.WIDE R6, R9, 0x4, R6 ;  /* 0x0000000409067825 */ /* 0x008fe200078e0206 */
[----:B----4-:R-:W-:-:S05]  /*0170*/  IADD3 R9, PT, PT, R2, R5, RZ ;  /* 0x0000000502097210 */ /* 0x010fca0007ffe0ff */
[----:B------:R-:W-:Y:S01]  /*0180*/  STG.E desc[UR4][R6.64], R9 ;  /* 0x0000000906007986 */ /* 0x000fe2000c101904 */
[----:B------:R-:W-:Y:S05]  /*0190*/  EXIT ;  /* 0x000000000000794d */ /* 0x000fea0003800000 */
.L_x_0:
[----:B------:R-:W-:-:S00]  /*01a0*/  BRA `(.L_x_0) ;  /* 0xfffffffc00fc7947 */ /* 0x000fc0000383ffff */
[----:B------:R-:W-:-:S00]  /*01b0*/  NOP ;  /* 0x0000000000007918 */ /* 0x000fc00000000000 */
        /* <DEDUP_REMOVED lines=12> */
.L_x_6:


//--------------------- .text._Z8multiplyiPjS_S_  --------------------------
	.section	.text._Z8multiplyiPjS_S_,"ax",@progbits
	.align	128
        .global         _Z8multiplyiPjS_S_
        .type           _Z8multiplyiPjS_S_,@function
        .size           _Z8multiplyiPjS_S_,(.L_x_7 - _Z8multiplyiPjS_S_)
        .other          _Z8multiplyiPjS_S_,@"STO_CUDA_ENTRY STV_DEFAULT"
_Z8multiplyiPjS_S_:
.text._Z8multiplyiPjS_S_:
[----:B------:R-:W-:Y:S01]  /*0000*/  LDC R1, c[0x0][0x37c] ;  /* 0x0000df00ff017b82 */ /* 0x000fe20000000800 */
[----:B------:R-:W0:Y:S07]  /*0010*/  S2R R0, SR_TID.Y ;  /* 0x0000000000007919 */ /* 0x000e2e0000002200 */
[----:B------:R-:W0:Y:S01]  /*0020*/  S2UR UR4, SR_CTAID.Y ;  /* 0x00000000000479c3 */ /* 0x000e220000002600 */
[----:B------:R-:W1:Y:S01]  /*0030*/  LDCU UR20, c[0x0][0x380] ;  /* 0x00007000ff1477ac */ /* 0x000e620008000800 */
[----:B------:R-:W2:Y:S06]  /*0040*/  S2R R3, SR_TID.X ;  /* 0x0000000000037919 */ /* 0x000eac0000002100 */
[----:B------:R-:W0:Y:S08]  /*0050*/  LDC R13, c[0x0][0x364] ;  /* 0x0000d900ff0d7b82 */ /* 0x000e300000000800 */
[----:B------:R-:W2:Y:S08]  /*0060*/  S2UR UR5, SR_CTAID.X ;  /* 0x00000000000579c3 */ /* 0x000eb00000002500 */
[----:B------:R-:W2:Y:S01]  /*0070*/  LDC R2, c[0x0][0x360] ;  /* 0x0000d800ff027b82 */ /* 0x000ea20000000800 */
[----:B0-----:R-:W-:-:S02]  /*0080*/  IMAD R13, R13, UR4, R0 ;  /* 0x000000040d0d7c24 */ /* 0x001fc4000f8e0200 */
[----:B--2---:R-:W-:-:S05]  /*0090*/  IMAD R0, R2, UR5, R3 ;  /* 0x0000000502007c24 */ /* 0x004fca000f8e0203 */
[----:B------:R-:W-:-:S04]  /*00a0*/  VIMNMX R2, PT, PT, R13, R0, !PT ;  /* 0x000000000d027248 */ /* 0x000fc80007fe0100 */
[----:B-1----:R-:W-:-:S13]  /*00b0*/  ISETP.GE.AND P0, PT, R2, UR20, PT ;  /* 0x0000001402007c0c */ /* 0x002fda000bf06270 */
[----:B------:R-:W-:Y:S05]  /*00c0*/  @P0 EXIT ;  /* 0x000000000000094d */ /* 0x000fea0003800000 */
[----:B------:R-:W-:Y:S01]  /*00d0*/  UISETP.GE.U32.AND UP0, UPT, UR20, 0x8, UPT ;  /* 0x000000081400788c */ /* 0x000fe2000bf06070 */
[----:B------:R-:W-:Y:S02]  /*00e0*/  HFMA2 R12, -RZ, RZ, 0, 0 ;  /* 0x00000000ff0c7431 */ /* 0x000fe400000001ff */
[----:B------:R-:W-:Y:S01]  /*00f0*/  IMAD R13, R13, UR20, RZ ;  /* 0x000000140d0d7c24 */ /* 0x000fe2000f8e02ff */
[----:B------:R-:W-:Y:S01]  /*0100*/  UMOV UR4, URZ ;  /* 0x000000ff00047c82 */ /* 0x000fe20008000000 */
[----:B------:R-:W0:Y:S04]  /*0110*/  LDCU.64 UR18, c[0x0][0x358] ;  /* 0x00006b00ff1277ac */ /* 0x000e280008000a00 */
[----:B------:R-:W-:Y:S05]  /*0120*/  BRA.U !UP0, `(.L_x_1) ;  /* 0x0000000508007547 */ /* 0x000fea000b800000 */
[----:B------:R-:W1:Y:S01]  /*0130*/  LDC.64 R2, c[0x0][0x388] ;  /* 0x0000e200ff027b82 */ /* 0x000e620000000a00 */
[----:B------:R-:W2:Y:S01]  /*0140*/  LDCU.64 UR22, c[0x0][0x390] ;  /* 0x00007200ff1677ac */ /* 0x000ea20008000a00 */
[----:B------:R-:W-:Y:S02]  /*0150*/  MOV R12, RZ ;  /* 0x000000ff000c7202 */ /* 0x000fe40000000f00 */
[----:B------:R-:W-:Y:S01]  /*0160*/  MOV R14, R0 ;  /* 0x00000000000e7202 */ /* 0x000fe20000000f00 */
[----:B------:R-:W-:-:S04]  /*0170*/  ULOP3.LUT UR4, UR20, 0x7ffffff8, URZ, 0xc0, !UPT ;  /* 0x7ffffff814047892 */ /* 0x000fc8000f8ec0ff */
[----:B------:R-:W-:Y:S02]  /*0180*/  UIADD3 UR5, UPT, UPT, -UR4, URZ, URZ ;  /* 0x000000ff04057290 */ /* 0x000fe4000fffe1ff */
[----:B--2---:R-:W-:Y:S02]  /*0190*/  UIMAD.WIDE UR6, UR20, 0x8, UR22 ;  /* 0x00000008140678a5 */ /* 0x004fe4000f8e0216 */
[----:B------:R-:W-:Y:S02]  /*01a0*/  UIMAD.WIDE UR8, UR20, 0xc, UR22 ;  /* 0x0000000c140878a5 */ /* 0x000fe4000f8e0216 */
[----:B------:R-:W-:Y:S01]  /*01b0*/  UIMAD.WIDE UR10, UR20, 0x10, UR22 ;  /* 0x00000010140a78a5 */ /* 0x000fe2000f8e0216 */
[----:B-1----:R-:W-:Y:S01]  /*01c0*/  IMAD.WIDE.U32 R2, R13, 0x4, R2 ;  /* 0x000000040d027825 */ /* 0x002fe200078e0002 */
[----:B------:R-:W-:Y:S02]  /*01d0*/  UIMAD.WIDE UR12, UR20, 0x14, UR22 ;  /* 0x00000014140c78a5 */ /* 0x000fe4000f8e0216 */
[----:B------:R-:W-:Y:S01]  /*01e0*/  UIMAD.WIDE UR14, UR20, 0x18, UR22 ;  /* 0x00000018140e78a5 */ /* 0x000fe2000f8e0216 */
[----:B------:R-:W-:Y:S01]  /*01f0*/  IADD3 R2, P0, PT, R2, 0x10, RZ ;  /* 0x0000001002027810 */ /* 0x000fe20007f1e0ff */
[----:B------:R-:W-:-:S03]  /*0200*/  UIMAD.WIDE UR16, UR20, 0x1c, UR22 ;  /* 0x0000001c141078a5 */ /* 0x000fc6000f8e0216 */
[----:B------:R-:W-:-:S09]  /*0210*/  IADD3.X R3, PT, PT, RZ, R3, RZ, P0, !PT ;  /* 0x00000003ff037210 */ /* 0x000fd200007fe4ff */
.L_x_2:
[----:B------:R-:W-:Y:S01]  /*0220*/  UIMAD.WIDE UR24, UR20, 0x4, UR22 ;  /* 0x00000004141878a5 */ /* 0x000fe2000f8e0216 */
[----:B------:R-:W-:Y:S01]  /*0230*/  MOV R23, 0x4 ;  /* 0x0000000400177802 */ /* 0x000fe20000000f00 */
[----:B------:R-:W-:Y:S01]  /*0240*/  HFMA2 R25, -RZ, RZ, 0, 2.384185791015625e-07 ;  /* 0x00000004ff197431 */ /* 0x000fe200000001ff */
[----:B0-----:R-:W2:Y:S03]  /*0250*/  LDG.E R21, desc[UR18][R2.64+-0x10] ;  /* 0xfffff01202157981 */ /* 0x001ea6000c1e1900 */
[----:B------:R-:W-:Y:S01]  /*0260*/  IMAD.WIDE R22, R14, R23, UR22 ;  /* 0x000000160e167e25 */ /* 0x000fe2000f8e0217 */
[----:B------:R-:W-:Y:S01]  /*0270*/  MOV R8, UR24 ;  /* 0x0000001800087c02 */ /* 0x000fe20008000f00 */
[----:B------:R-:W3:Y:S01]  /*0280*/  LDG.E R19, desc[UR18][R2.64+-0xc] ;  /* 0xfffff41202137981 */ /* 0x000ee2000c1e1900 */
[----:B------:R-:W-:-:S03]  /*0290*/  MOV R9, UR25 ;  /* 0x0000001900097c02 */ /* 0x000fc60008000f00 */
[----:B------:R-:W2:Y:S01]  /*02a0*/  LDG.E R22, desc[UR18][R22.64] ;  /* 0x0000001216167981 */ /* 0x000ea2000c1e1900 */
[----:B------:R-:W-:Y:S02]  /*02b0*/  IMAD.MOV.U32 R11, RZ, RZ, 0x4 ;  /* 0x00000004ff0b7424 */ /* 0x000fe400078e00ff */
[----:B------:R-:W-:-:S04]  /*02c0*/  IMAD.WIDE R8, R14, 0x4, R8 ;  /* 0x000000040e087825 */ /* 0x000fc800078e0208 */
[----:B------:R-:W-:Y:S01]  /*02d0*/  HFMA2 R7, -RZ, RZ, 0, 2.384185791015625e-07 ;  /* 0x00000004ff077431 */ /* 0x000fe200000001ff */
[----:B------:R-:W-:Y:S01]  /*02e0*/  MOV R5, 0x4 ;  /* 0x0000000400057802 */ /* 0x000fe20000000f00 */
[----:B------:R-:W4:Y:S01]  /*02f0*/  LDG.E R17, desc[UR18][R2.64+-0x8] ;  /* 0xfffff81202117981 */ /* 0x000f22000c1e1900 */
[----:B------:R-:W-:-:S03]  /*0300*/  IMAD.WIDE R24, R14, R25, UR6 ;  /* 0x000000060e187e25 */ /* 0x000fc6000f8e0219 */
[----:B------:R0:W3:Y:S01]  /*0310*/  LDG.E R20, desc[UR18][R8.64] ;  /* 0x0000001208147981 */ /* 0x0000e2000c1e1900 */
[----:B------:R-:W-:-:S03]  /*0320*/  IMAD.WIDE R10, R14, R11, UR8 ;  /* 0x000000080e0a7e25 */ /* 0x000fc6000f8e020b */
[----:B------:R-:W4:Y:S01]  /*0330*/  LDG.E R18, desc[UR18][R24.64] ;  /* 0x0000001218127981 */ /* 0x000f22000c1e1900 */
[----:B------:R-:W-:-:S04]  /*0340*/  IMAD.WIDE R4, R14, R5, UR10 ;  /* 0x0000000a0e047e25 */ /* 0x000fc8000f8e0205 */
[----:B------:R-:W-:Y:S01]  /*0350*/  HFMA2 R27, -RZ, RZ, 0, 2.384185791015625e-07 ;  /* 0x00000004ff1b7431 */ /* 0x000fe200000001ff */
[----:B------:R1:W5:Y:S01]  /*0360*/  LDG.E R16, desc[UR18][R10.64] ;  /* 0x000000120a107981 */ /* 0x000362000c1e1900 */
[C---:B------:R-:W-:Y:S01]  /*0370*/  IMAD.WIDE R6, R14.reuse, R7, UR12 ;  /* 0x0000000c0e067e25 */ /* 0x040fe2000f8e0207 */
[----:B0-----:R-:W-:Y:S02]  /*0380*/  MOV R9, 0x4 ;  /* 0x0000000400097802 */ /* 0x001fe40000000f00 */
[----:B------:R-:W5:Y:S04]  /*0390*/  LDG.E R15, desc[UR18][R2.64+-0x4] ;  /* 0xfffffc12020f7981 */ /* 0x000f68000c1e1900 */
[----:B------:R0:W5:Y:S01]  /*03a0*/  LDG.E R4, desc[UR18][R4.64] ;  /* 0x0000001204047981 */ /* 0x000162000c1e1900 */
[----:B------:R-:W-:-:S03]  /*03b0*/  IMAD.WIDE R8, R14, R9, UR14 ;  /* 0x0000000e0e087e25 */ /* 0x000fc6000f8e0209 */
[----:B------:R-:W5:Y:S01]  /*03c0*/  LDG.E R23, desc[UR18][R2.64] ;  /* 0x0000001202177981 */ /* 0x000f62000c1e1900 */
[----:B-1----:R-:W-:-:S03]  /*03d0*/  IMAD.WIDE R10, R14, R27, UR16 ;  /* 0x000000100e0a7e25 */ /* 0x002fc6000f8e021b */
[----:B------:R-:W5:Y:S04]  /*03e0*/  LDG.E R7, desc[UR18][R6.64] ;  /* 0x0000001206077981 */ /* 0x000f68000c1e1900 */
[----:B------:R-:W5:Y:S04]  /*03f0*/  LDG.E R24, desc[UR18][R2.64+0x4] ;  /* 0x0000041202187981 */ /* 0x000f68000c1e1900 */
[----:B------:R-:W5:Y:S04]  /*0400*/  LDG.E R8, desc[UR18][R8.64] ;  /* 0x0000001208087981 */ /* 0x000f68000c1e1900 */
[----:B------:R-:W5:Y:S04]  /*0410*/  LDG.E R25, desc[UR18][R2.64+0x8] ;  /* 0x0000081202197981 */ /* 0x000f68000c1e1900 */
[----:B------:R-:W5:Y:S04]  /*0420*/  LDG.E R10, desc[UR18][R10.64] ;  /* 0x000000120a0a7981 */ /* 0x000f68000c1e1900 */
[----:B------:R1:W5:Y:S01]  /*0430*/  LDG.E R27, desc[UR18][R2.64+0xc] ;  /* 0x00000c12021b7981 */ /* 0x000362000c1e1900 */
[----:B------:R-:W-:-:S04]  /*0440*/  UIADD3 UR5, UPT, UPT, UR5, 0x8, URZ ;  /* 0x0000000805057890 */ /* 0x000fc8000fffe0ff */
[----:B------:R-:W-:Y:S01]  /*0450*/  UISETP.NE.AND UP0, UPT, UR5, URZ, UPT ;  /* 0x000000ff0500728c */ /* 0x000fe2000bf05270 */
[----:B0-----:R-:W-:Y:S02]  /*0460*/  MOV R5, UR20 ;  /* 0x0000001400057c02 */ /* 0x001fe40008000f00 */
[----:B-1----:R-:W-:-:S03]  /*0470*/  IADD3 R2, P0, PT, R2, 0x20, RZ ;  /* 0x0000002002027810 */ /* 0x002fc60007f1e0ff */
[----:B------:R-:W-:Y:S01]  /*0480*/  IMAD R14, R5, 0x8, R14 ;  /* 0x00000008050e7824 */ /* 0x000fe200078e020e */
[----:B------:R-:W-:Y:S01]  /*0490*/  IADD3.X R3, PT, PT, RZ, R3, RZ, P0, !PT ;  /* 0x00000003ff037210 */ /* 0x000fe200007fe4ff */
[----:B--2---:R-:W-:-:S04]  /*04a0*/  IMAD R21, R21, R22, R12 ;  /* 0x0000001615157224 */ /* 0x004fc800078e020c */
[----:B---3--:R-:W-:-:S04]  /*04b0*/  IMAD R19, R19, R20, R21 ;  /* 0x0000001413137224 */ /* 0x008fc800078e0215 */
[----:B----4-:R-:W-:-:S04]  /*04c0*/  IMAD R17, R17, R18, R19 ;  /* 0x0000001211117224 */ /* 0x010fc800078e0213 */
[----:B-----5:R-:W-:-:S04]  /*04d0*/  IMAD R15, R15, R16, R17 ;  /* 0x000000100f0f7224 */ /* 0x020fc800078e0211 */
[----:B------:R-:W-:-:S04]  /*04e0*/  IMAD R4, R23, R4, R15 ;  /* 0x0000000417047224 */ /* 0x000fc800078e020f */
[----:B------:R-:W-:-:S04]  /*04f0*/  IMAD R4, R24, R7, R4 ;  /* 0x0000000718047224 */ /* 0x000fc800078e0204 */
[----:B------:R-:W-:-:S04]  /*0500*/  IMAD R4, R25, R8, R4 ;  /* 0x0000000819047224 */ /* 0x000fc800078e0204 */
[----:B------:R-:W-:Y:S01]  /*0510*/  IMAD R12, R27, R10, R4 ;  /* 0x0000000a1b0c7224 */ /* 0x000fe200078e0204 */
[----:B------:R-:W-:Y:S06]  /*0520*/  BRA.U UP0, `(.L_x_2) ;  /* 0xfffffffd003c7547 */ /* 0x000fec000b83ffff */
.L_x_1:
[----:B------:R-:W-:-:S04]  /*0530*/  ULOP3.LUT UR6, UR20, 0x7, URZ, 0xc0, !UPT ;  /* 0x0000000714067892 */ /* 0x000fc8000f8ec0ff */
[----:B------:R-:W-:-:S09]  /*0540*/  UISETP.NE.AND UP0, UPT, UR6, URZ, UPT ;  /* 0x000000ff0600728c */ /* 0x000fd2000bf05270 */
[----:B------:R-:W-:Y:S05]  /*0550*/  BRA.U !UP0, `(.L_x_3) ;  /* 0x0000000508407547 */ /* 0x000fea000b800000 */
[----:B------:R-:W-:Y:S02]  /*0560*/  UISETP.GE.U32.AND UP0, UPT, UR6, 0x4, UPT ;  /* 0x000000040600788c */ /* 0x000fe4000bf06070 */
[----:B------:R-:W-:-:S04]  /*0570*/  ULOP3.LUT UR5, UR20, 0x3, URZ, 0xc0, !UPT ;  /* 0x0000000314057892 */ /* 0x000fc8000f8ec0ff */
[----:B------:R-:W-:-:S03]  /*0580*/  UISETP.NE.AND UP1, UPT, UR5, URZ, UPT ;  /* 0x000000ff0500728c */ /* 0x000fc6000bf25270 */
[----:B------:R-:W-:Y:S08]  /*0590*/  BRA.U !UP0, `(.L_x_4) ;  /* 0x00000001087c7547 */ /* 0x000ff0000b800000 */
[----:B------:R-:W1:Y:S01]  /*05a0*/  LDC.64 R6, c[0x0][0x390] ;  /* 0x0000e400ff067b82 */ /* 0x000e620000000a00 */
[----:B------:R-:W2:Y:S01]  /*05b0*/  LDCU.64 UR6, c[0x0][0x388] ;  /* 0x00007100ff0677ac */ /* 0x000ea20008000a00 */
[----:B------:R-:W-:Y:S02]  /*05c0*/  MOV R9, UR4 ;  /* 0x0000000400097c02 */ /* 0x000fe40008000f00 */
[C---:B------:R-:W-:Y:S02]  /*05d0*/  IADD3 R3, PT, PT, R13.reuse, UR4, RZ ;  /* 0x000000040d037c10 */ /* 0x040fe4000fffe0ff */
[----:B------:R-:W-:Y:S01]  /*05e0*/  IADD3 R10, P0, PT, R13, UR4, RZ ;  /* 0x000000040d0a7c10 */ /* 0x000fe2000ff1e0ff */
[----:B------:R-:W-:Y:S01]  /*05f0*/  IMAD R9, R9, UR20, R0 ;  /* 0x0000001409097c24 */ /* 0x000fe2000f8e0200 */
[----:B------:R-:W3:Y:S01]  /*0600*/  LDC.64 R4, c[0x0][0x388] ;  /* 0x0000e200ff047b82 */ /* 0x000ee20000000a00 */
[----:B------:R-:W-:Y:S02]  /*0610*/  MOV R11, UR20 ;  /* 0x00000014000b7c02 */ /* 0x000fe40008000f00 */
[----:B------:R-:W-:Y:S01]  /*0620*/  MOV R15, UR20 ;  /* 0x00000014000f7c02 */ /* 0x000fe20008000f00 */
[----:B-1----:R-:W-:Y:S01]  /*0630*/  IMAD.WIDE R6, R9, 0x4, R6 ;  /* 0x0000000409067825 */ /* 0x002fe200078e0206 */
[----:B------:R-:W-:-:S05]  /*0640*/  MOV R9, UR20 ;  /* 0x0000001400097c02 */ /* 0x000fca0008000f00 */
[----:B------:R-:W-:Y:S02]  /*0650*/  IMAD.WIDE R8, R9, 0x4, R6 ;  /* 0x0000000409087825 */ /* 0x000fe400078e0206 */
[----:B0-----:R-:W4:Y:S02]  /*0660*/  LDG.E R6, desc[UR18][R6.64] ;  /* 0x0000001206067981 */ /* 0x001f24000c1e1900 */
[----:B---3--:R-:W-:Y:S01]  /*0670*/  IMAD.WIDE.U32 R4, R3, 0x4, R4 ;  /* 0x0000000403047825 */ /* 0x008fe200078e0004 */
[----:B------:R-:W-:Y:S01]  /*0680*/  IADD3.X R3, PT, PT, RZ, RZ, RZ, P0, !PT ;  /* 0x000000ffff037210 */ /* 0x000fe200007fe4ff */
[----:B------:R-:W3:Y:S01]  /*0690*/  LDG.E R17, desc[UR18][R8.64] ;  /* 0x0000001208117981 */ /* 0x000ee2000c1e1900 */
[----:B--2---:R-:W-:-:S03]  /*06a0*/  LEA R2, P0, R10, UR6, 0x2 ;  /* 0x000000060a027c11 */ /* 0x004fc6000f8010ff */
[----:B------:R-:W4:Y:S01]  /*06b0*/  LDG.E R5, desc[UR18][R4.64] ;  /* 0x0000001204057981 */ /* 0x000f22000c1e1900 */
[----:B------:R-:W-:Y:S01]  /*06c0*/  LEA.HI.X R3, R10, UR7, R3, 0x2, P0 ;  /* 0x000000070a037c11 */ /* 0x000fe200080f1403 */
[----:B------:R-:W-:-:S04]  /*06d0*/  IMAD.WIDE R10, R11, 0x4, R8 ;  /* 0x000000040b0a7825 */ /* 0x000fc800078e0208 */
[----:B------:R-:W3:Y:S01]  /*06e0*/  LDG.E R16, desc[UR18][R2.64+0x4] ;  /* 0x0000041202107981 */ /* 0x000ee2000c1e1900 */
[----:B------:R-:W-:-:S03]  /*06f0*/  IMAD.WIDE R14, R15, 0x4, R10 ;  /* 0x000000040f0e7825 */ /* 0x000fc600078e020a */
[----:B------:R-:W2:Y:S04]  /*0700*/  LDG.E R19, desc[UR18][R10.64] ;  /* 0x000000120a137981 */ /* 0x000ea8000c1e1900 */
[----:B------:R-:W2:Y:S04]  /*0710*/  LDG.E R18, desc[UR18][R2.64+0x8] ;  /* 0x0000081202127981 */ /* 0x000ea8000c1e1900 */
[----:B------:R-:W5:Y:S04]  /*0720*/  LDG.E R20, desc[UR18][R2.64+0xc] ;  /* 0x00000c1202147981 */ /* 0x000f68000c1e1900 */
[----:B------:R-:W5:Y:S01]  /*0730*/  LDG.E R14, desc[UR18][R14.64] ;  /* 0x000000120e0e7981 */ /* 0x000f62000c1e1900 */
[----:B------:R-:W-:Y:S01]  /*0740*/  UIADD3 UR4, UPT, UPT, UR4, 0x4, URZ ;  /* 0x0000000404047890 */ /* 0x000fe2000fffe0ff */
[----:B----4-:R-:W-:-:S04]  /*0750*/  IMAD R5, R5, R6, R12 ;  /* 0x0000000605057224 */ /* 0x010fc800078e020c */
[----:B---3--:R-:W-:-:S04]  /*0760*/  IMAD R5, R16, R17, R5 ;  /* 0x0000001110057224 */ /* 0x008fc800078e0205 */
[----:B--2---:R-:W-:-:S04]  /*0770*/  IMAD R5, R18, R19, R5 ;  /* 0x0000001312057224 */ /* 0x004fc800078e0205 */
[----:B-----5:R-:W-:-:S07]  /*0780*/  IMAD R12, R20, R14, R5 ;  /* 0x0000000e140c7224 */ /* 0x020fce00078e0205 */
.L_x_4:
[----:B------:R-:W-:Y:S05]  /*0790*/  BRA.U !UP1, `(.L_x_3) ;  /* 0x0000000109b07547 */ /* 0x000fea000b800000 */
[----:B------:R-:W-:Y:S01]  /*07a0*/  UISETP.NE.AND UP0, UPT, UR5, 0x1, UPT ;  /* 0x000000010500788c */ /* 0x000fe2000bf05270 */
[----:B------:R-:W-:Y:S01]  /*07b0*/  MOV R7, UR4 ;  /* 0x0000000400077c02 */ /* 0x000fe20008000f00 */
[----:B------:R-:W-:Y:S02]  /*07c0*/  ULOP3.LUT UR5, UR20, 0x1, URZ, 0xc0, !UPT ;  /* 0x0000000114057892 */ /* 0x000fe4000f8ec0ff */
[----:B------:R-:W-:Y:S02]  /*07d0*/  IMAD.U32 R15, RZ, RZ, UR20 ;  /* 0x00000014ff0f7e24 */ /* 0x000fe4000f8e00ff */
[----:B------:R-:W-:Y:S01]  /*07e0*/  UISETP.NE.U32.AND UP1, UPT, UR5, 0x1, UPT ;  /* 0x000000010500788c */ /* 0x000fe2000bf25070 */
[----:B------:R-:W-:-:S04]  /*07f0*/  PLOP3.LUT P1, PT, PT, PT, UP0, 0x80, 0x8 ;  /* 0x000000000008781c */ /* 0x000fc80003f2f008 */
[----:B------:R-:W1:Y:S01]  /*0800*/  @UP0 LDCU.64 UR6, c[0x0][0x388] ;  /* 0x00007100ff0607ac */ /* 0x000e620008000a00 */
[----:B------:R-:W-:Y:S01]  /*0810*/  PLOP3.LUT P0, PT, PT, PT, UP1, 0x80, 0x8 ;  /* 0x000000000008781c */ /* 0x000fe20003f0f018 */
[----:B------:R-:W2:Y:S01]  /*0820*/  @UP0 LDCU.64 UR8, c[0x0][0x390] ;  /* 0x00007200ff0807ac */ /* 0x000ea20008000a00 */
[----:B------:R-:W3:Y:S06]  /*0830*/  @UP0 LDCU.64 UR10, c[0x0][0x388] ;  /* 0x00007100ff0a07ac */ /* 0x000eec0008000a00 */
[C---:B------:R-:W-:Y:S01]  /*0840*/  @P1 VIADD R3, R13.reuse, UR4 ;  /* 0x000000040d031c36 */ /* 0x040fe20008000000 */
[----:B------:R-:W-:Y:S01]  /*0850*/  @P1 IADD3 R6, P2, PT, R13, UR4, RZ ;  /* 0x000000040d061c10 */ /* 0x000fe2000ff5e0ff */
[----:B------:R-:W4:Y:S01]  /*0860*/  @!UP1 LDCU.64 UR12, c[0x0][0x388] ;  /* 0x00007100ff0c97ac */ /* 0x000f220008000a00 */
[----:B------:R-:W-:Y:S01]  /*0870*/  @UP0 UIADD3 UR4, UPT, UPT, UR4, 0x2, URZ ;  /* 0x0000000204040890 */ /* 0x000fe2000fffe0ff */
[----:B-1----:R-:W-:-:S02]  /*0880*/  MOV R10, UR6 ;  /* 0x00000006000a7c02 */ /* 0x002fc40008000f00 */
[----:B------:R-:W-:Y:S01]  /*0890*/  MOV R11, UR7 ;  /* 0x00000007000b7c02 */ /* 0x000fe20008000f00 */
[----:B------:R-:W1:Y:S01]  /*08a0*/  @!UP1 LDCU.64 UR6, c[0x0][0x390] ;  /* 0x00007200ff0697ac */ /* 0x000e620008000a00 */
[----:B--2---:R-:W-:Y:S02]  /*08b0*/  MOV R4, UR8 ;  /* 0x0000000800047c02 */ /* 0x004fe40008000f00 */
[----:B------:R-:W-:Y:S01]  /*08c0*/  MOV R5, UR9 ;  /* 0x0000000900057c02 */ /* 0x000fe20008000f00 */
[----:B------:R-:W-:-:S04]  /*08d0*/  @P1 IMAD.WIDE.U32 R10, R3, 0x4, R10 ;  /* 0x00000004030a1825 */ /* 0x000fc800078e000a */
[----:B------:R-:W-:Y:S01]  /*08e0*/  @P1 IMAD R3, R7, UR20, R0 ;  /* 0x0000001407031c24 */ /* 0x000fe2000f8e0200 */
[----:B------:R-:W-:Y:S01]  /*08f0*/  @P1 IADD3.X R7, PT, PT, RZ, RZ, RZ, P2, !PT ;  /* 0x000000ffff071210 */ /* 0x000fe200017fe4ff */
[----:B0-----:R-:W2:Y:S01]  /*0900*/  @P1 LDG.E R11, desc[UR18][R10.64] ;  /* 0x000000120a0b1981 */ /* 0x001ea2000c1e1900 */
[C---:B---3--:R-:W-:Y:S01]  /*0910*/  @P1 LEA R2, P2, R6.reuse, UR10, 0x2 ;  /* 0x0000000a06021c11 */ /* 0x048fe2000f8410ff */
[----:B------:R-:W-:Y:S01]  /*0920*/  @P1 IMAD.WIDE R4, R3, 0x4, R4 ;  /* 0x0000000403041825 */ /* 0x000fe200078e0204 */
[----:B------:R-:W-:Y:S02]  /*0930*/  MOV R19, UR4 ;  /* 0x0000000400137c02 */ /* 0x000fe40008000f00 */
[----:B------:R-:W-:Y:S02]  /*0940*/  @P1 LEA.HI.X R3, R6, UR11, R7, 0x2, P2 ;  /* 0x0000000b06031c11 */ /* 0x000fe400090f1407 */
[----:B----4-:R-:W-:Y:S01]  /*0950*/  MOV R6, UR12 ;  /* 0x0000000c00067c02 */ /* 0x010fe20008000f00 */
[----:B------:R-:W-:Y:S01]  /*0960*/  @P1 IMAD.WIDE R14, R15, 0x4, R4 ;  /* 0x000000040f0e1825 */ /* 0x000fe200078e0204 */
[----:B------:R-:W-:Y:S01]  /*0970*/  MOV R7, UR13 ;  /* 0x0000000d00077c02 */ /* 0x000fe20008000f00 */
[----:B------:R-:W2:Y:S01]  /*0980*/  @P1 LDG.E R4, desc[UR18][R4.64] ;  /* 0x0000001204041981 */ /* 0x000ea2000c1e1900 */
[----:B------:R-:W-:Y:S01]  /*0990*/  @!P0 IADD3 R17, PT, PT, R13, UR4, RZ ;  /* 0x000000040d118c10 */ /* 0x000fe2000fffe0ff */
[----:B------:R-:W-:Y:S01]  /*09a0*/  @!P0 IMAD R19, R19, UR20, R0 ;  /* 0x0000001413138c24 */ /* 0x000fe2000f8e0200 */
[----:B-1----:R-:W-:Y:S01]  /*09b0*/  MOV R8, UR6 ;  /* 0x0000000600087c02 */ /* 0x002fe20008000f00 */
[----:B------:R-:W3:Y:S01]  /*09c0*/  @P1 LDG.E R14, desc[UR18][R14.64] ;  /* 0x000000120e0e1981 */ /* 0x000ee2000c1e1900 */
[----:B------:R-:W-:Y:S01]  /*09d0*/  MOV R9, UR7 ;  /* 0x0000000700097c02 */ /* 0x000fe20008000f00 */
[----:B------:R-:W-:-:S02]  /*09e0*/  @!P0 IMAD.WIDE.U32 R6, R17, 0x4, R6 ;  /* 0x0000000411068825 */ /* 0x000fc400078e0006 */
[----:B------:R-:W3:Y:S02]  /*09f0*/  @P1 LDG.E R2, desc[UR18][R2.64+0x4] ;  /* 0x0000041202021981 */ /* 0x000ee4000c1e1900 */
[----:B------:R-:W-:Y:S02]  /*0a00*/  @!P0 IMAD.WIDE R8, R19, 0x4, R8 ;  /* 0x0000000413088825 */ /* 0x000fe400078e0208 */
[----:B------:R-:W4:Y:S04]  /*0a10*/  @!P0 LDG.E R7, desc[UR18][R6.64] ;  /* 0x0000001206078981 */ /* 0x000f28000c1e1900 */
[----:B------:R-:W4:Y:S01]  /*0a20*/  @!P0 LDG.E R8, desc[UR18][R8.64] ;  /* 0x0000001208088981 */ /* 0x000f22000c1e1900 */
[----:B--2---:R-:W-:-:S04]  /*0a30*/  @P1 IMAD R11, R11, R4, R12 ;  /* 0x000000040b0b1224 */ /* 0x004fc800078e020c */
[----:B---3--:R-:W-:-:S04]  /*0a40*/  @P1 IMAD R12, R2, R14, R11 ;  /* 0x0000000e020c1224 */ /* 0x008fc800078e020b */
[----:B----4-:R-:W-:-:S07]  /*0a50*/  @!P0 IMAD R12, R7, R8, R12 ;  /* 0x00000008070c8224 */ /* 0x010fce00078e020c */
.L_x_3:
[----:B------:R-:W1:Y:S01]  /*0a60*/  LDC.64 R2, c[0x0][0x398] ;  /* 0x0000e600ff027b82 */ /* 0x000e620000000a00 */
[----:B------:R-:W-:-:S05]  /*0a70*/  IADD3 R13, PT, PT, R0, R13, RZ ;  /* 0x0000000d000d7210 */ /* 0x000fca0007ffe0ff */
[----:B-1----:R-:W-:-:S05]  /*0a80*/  IMAD.WIDE R2, R13, 0x4, R2 ;  /* 0x000000040d027825 */ /* 0x002fca00078e0202 */
[----:B0-----:R-:W-:Y:S01]  /*0a90*/  STG.E desc[UR18][R2.64], R12 ;  /* 0x0000000c02007986 */ /* 0x001fe2000c101912 */
[----:B------:R-:W-:Y:S05]  /*0aa0*/  EXIT ;  /* 0x000000000000794d */ /* 0x000fea0003800000 */
.L_x_5:
        /* <DEDUP_REMOVED lines=13> */
.L_x_7:


//--------------------- .nv.shared.reserved.0     --------------------------
	.section	.nv.shared.reserved.0,"aw",@nobits
	.weak		__nv_reservedSMEM_offset_0_alias
	.size		__nv_reservedSMEM_offset_0_alias, 0, 64
	.other		__nv_reservedSMEM_offset_0_alias,@"STO_CUDA_RESERVED_SHARED STV_DEFAULT"
__nv_reservedSMEM_offset_0_alias:
	.zero		0
	.zero		64


//--------------------- .nv.constant0._Z3addiPjS_S_ --------------------------
	.section	.nv.constant0._Z3addiPjS_S_,"a",@progbits
	.sectionflags	@""
	.align	4
.nv.constant0._Z3addiPjS_S_:
	.zero		928


//--------------------- .nv.constant0._Z8multiplyiPjS_S_ --------------------------
	.section	.nv.constant0._Z8multiplyiPjS_S_,"a",@progbits
	.sectionflags	@""
	.align	4
.nv.constant0._Z8multiplyiPjS_S_:
	.zero		928


//--------------------- SYMBOLS --------------------------

	.type		.nv.reservedSmem.offset0,@object
	.size		.nv.reservedSmem.offset0,0x4
